//
// Generated by NVIDIA NVVM Compiler
//
// Compiler Build ID: CL-36424714
// Cuda compilation tools, release 13.0, V13.0.88
// Based on NVVM 20.0.0
//

.version 9.0
.target sm_100
.address_size 64

	// .globl	_Z13reduce_threadPi
.extern .shared .align 16 .b8 shared_Array[];

.visible .entry _Z13reduce_threadPi(
	.param .u64 .ptr .align 1 _Z13reduce_threadPi_param_0
)
{
	.reg .pred 	%p<5>;
	.reg .b32 	%r<17>;
	.reg .b64 	%rd<5>;

	ld.param.u64 	%rd2, [_Z13reduce_threadPi_param_0];
	cvta.to.global.u64 	%rd3, %rd2;
	mov.u32 	%r1, %tid.x;
	mov.u32 	%r7, %ctaid.x;
	mov.u32 	%r16, %ntid.x;
	mad.lo.s32 	%r8, %r7, %r16, %r1;
	mul.wide.s32 	%rd4, %r8, 4;
	add.s64 	%rd1, %rd3, %rd4;
	ld.global.u32 	%r9, [%rd1];
	shl.b32 	%r10, %r1, 2;
	mov.u32 	%r11, shared_Array;
	add.s32 	%r3, %r11, %r10;
	st.shared.u32 	[%r3], %r9;
	bar.sync 	0;
	setp.lt.u32 	%p1, %r16, 2;
	@%p1 bra 	$L__BB0_5;
$L__BB0_1:
	mov.u32 	%r4, %r16;
	shr.u32 	%r16, %r4, 1;
	setp.ge.u32 	%p2, %r1, %r16;
	@%p2 bra 	$L__BB0_4;
	ld.shared.u32 	%r12, [%r3];
	shl.b32 	%r13, %r16, 2;
	add.s32 	%r14, %r3, %r13;
	ld.shared.u32 	%r6, [%r14];
	setp.ge.s32 	%p3, %r12, %r6;
	@%p3 bra 	$L__BB0_4;
	st.shared.u32 	[%r3], %r6;
$L__BB0_4:
	bar.sync 	0;
	setp.gt.u32 	%p4, %r4, 3;
	@%p4 bra 	$L__BB0_1;
$L__BB0_5:
	ld.shared.u32 	%r15, [%r3];
	st.global.u32 	[%rd1], %r15;
	ret;

}
	// .globl	_Z12reduce_blockPii
.visible .entry _Z12reduce_blockPii(
	.param .u64 .ptr .align 1 _Z12reduce_blockPii_param_0,
	.param .u32 _Z12reduce_blockPii_param_1
)
{
	.reg .pred 	%p<5>;
	.reg .b32 	%r<17>;
	.reg .b64 	%rd<5>;

	ld.param.u64 	%rd2, [_Z12reduce_blockPii_param_0];
	ld.param.u32 	%r7, [_Z12reduce_blockPii_param_1];
	cvta.to.global.u64 	%rd3, %rd2;
	mov.u32 	%r1, %tid.x;
	mul.lo.s32 	%r8, %r7, %r1;
	mul.wide.s32 	%rd4, %r8, 4;
	add.s64 	%rd1, %rd3, %rd4;
	ld.global.u32 	%r9, [%rd1];
	shl.b32 	%r10, %r1, 2;
	mov.u32 	%r11, shared_Array;
	add.s32 	%r2, %r11, %r10;
	st.shared.u32 	[%r2], %r9;
	bar.sync 	0;
	mov.u32 	%r16, %ntid.x;
	setp.lt.u32 	%p1, %r16, 2;
	@%p1 bra 	$L__BB1_5;
$L__BB1_1:
	mov.u32 	%r4, %r16;
	shr.u32 	%r16, %r4, 1;
	setp.ge.u32 	%p2, %r1, %r16;
	@%p2 bra 	$L__BB1_4;
	ld.shared.u32 	%r12, [%r2];
	shl.b32 	%r13, %r16, 2;
	add.s32 	%r14, %r2, %r13;
	ld.shared.u32 	%r6, [%r14];
	setp.ge.s32 	%p3, %r12, %r6;
	@%p3 bra 	$L__BB1_4;
	st.shared.u32 	[%r2], %r6;
$L__BB1_4:
	bar.sync 	0;
	setp.gt.u32 	%p4, %r4, 3;
	@%p4 bra 	$L__BB1_1;
$L__BB1_5:
	ld.shared.u32 	%r15, [shared_Array];
	st.global.u32 	[%rd1], %r15;
	ret;

}


// ===== COMPILED SASS (sm_100) =====

	.target	sm_100

	.elftype	@"ET_EXEC"


//--------------------- .note.nv.tkinfo           --------------------------
	.section	.note.nv.tkinfo,"",@"SHT_NOTE"
	.sectionflags	@"SHF_NOTE_NV_TKINFO"
	.tkinfo
        /*0018*/ 	.word	0x00000002
        /*0030*/ 	.string	""
        /*0030*/ 	.string	"ptxas"
        /*0030*/ 	.string	"Cuda compilation tools, release 13.0, V13.0.88"
        /*0030*/ 	.string	"Build cuda_13.0.r13.0/compiler.36424714_0"
        /*0030*/ 	.string	"-arch sm_100 -m 64 "



//--------------------- .note.nv.cuinfo           --------------------------
	.section	.note.nv.cuinfo,"",@"SHT_NOTE"
	.sectionflags	@"SHF_NOTE_NV_CUINFO"
        /*0018*/ 	.short	0x0002
        /*001a*/ 	.short	0x0064
        /*001c*/ 	.short	0x0082
	.zero		2


//--------------------- .nv.info                  --------------------------
	.section	.nv.info,"",@"SHT_CUDA_INFO"
	.align	4


	//----- nvinfo : EIATTR_REGCOUNT
	.align		4
        /*0000*/ 	.byte	0x04, 0x2f
        /*0002*/ 	.short	(.L_1 - .L_0)
	.align		4
.L_0:
        /*0004*/ 	.word	index@(_Z13reduce_threadPi)
        /*0008*/ 	.word	0x0000000b


	//----- nvinfo : EIATTR_FRAME_SIZE
	.align		4
.L_1:
        /*000c*/ 	.byte	0x04, 0x11
        /*000e*/ 	.short	(.L_3 - .L_2)
	.align		4
.L_2:
        /*0010*/ 	.word	index@(_Z13reduce_threadPi)
        /*0014*/ 	.word	0x00000000


	//----- nvinfo : EIATTR_REGCOUNT
	.align		4
.L_3:
        /*0018*/ 	.byte	0x04, 0x2f
        /*001a*/ 	.short	(.L_5 - .L_4)
	.align		4
.L_4:
        /*001c*/ 	.word	index@(_Z12reduce_blockPii)
        /*0020*/ 	.word	0x0000000b


	//----- nvinfo : EIATTR_FRAME_SIZE
	.align		4
.L_5:
        /*0024*/ 	.byte	0x04, 0x11
        /*0026*/ 	.short	(.L_7 - .L_6)
	.align		4
.L_6:
        /*0028*/ 	.word	index@(_Z12reduce_blockPii)
        /*002c*/ 	.word	0x00000000


	//----- nvinfo : EIATTR_MIN_STACK_SIZE
	.align		4
.L_7:
        /*0030*/ 	.byte	0x04, 0x12
        /*0032*/ 	.short	(.L_9 - .L_8)
	.align		4
.L_8:
        /*0034*/ 	.word	index@(_Z12reduce_blockPii)
        /*0038*/ 	.word	0x00000000


	//----- nvinfo : EIATTR_MIN_STACK_SIZE
	.align		4
.L_9:
        /*003c*/ 	.byte	0x04, 0x12
        /*003e*/ 	.short	(.L_11 - .L_10)
	.align		4
.L_10:
        /*0040*/ 	.word	index@(_Z13reduce_threadPi)
        /*0044*/ 	.word	0x00000000
.L_11:


//--------------------- .nv.compat                --------------------------
	.section	.nv.compat,"",@"SHT_CUDA_COMPAT_INFO"
	.align	4
        /*0000*/ 	.byte	0x02, 0x09, 0x00, 0x00, 0x02, 0x02, 0x01, 0x00, 0x02, 0x05, 0x05, 0x00, 0x03, 0x07, 0x01, 0x01
        /*0010*/ 	.byte	0x02, 0x03, 0x00, 0x00, 0x02, 0x06, 0x01, 0x00, 0x04, 0x0b, 0x08, 0x00, 0x09, 0x00, 0x00, 0x00
        /*0020*/ 	.byte	0x00, 0x00, 0x00, 0x00


//--------------------- .nv.info._Z12reduce_blockPii --------------------------
	.section	.nv.info._Z12reduce_blockPii,"",@"SHT_CUDA_INFO"
	.sectionflags	@""
	.align	4


	//----- nvinfo : EIATTR_CUDA_API_VERSION
	.align		4
        /*0000*/ 	.byte	0x04, 0x37
        /*0002*/ 	.short	(.L_13 - .L_12)
.L_12:
        /*0004*/ 	.word	0x00000082


	//----- nvinfo : EIATTR_KPARAM_INFO
	.align		4
.L_13:
        /*0008*/ 	.byte	0x04, 0x17
        /*000a*/ 	.short	(.L_15 - .L_14)
.L_14:
        /*000c*/ 	.word	0x00000000
        /*0010*/ 	.short	0x0001
        /*0012*/ 	.short	0x0008
        /*0014*/ 	.byte	0x00, 0xf0, 0x11, 0x00


	//----- nvinfo : EIATTR_KPARAM_INFO
	.align		4
.L_15:
        /*0018*/ 	.byte	0x04, 0x17
        /*001a*/ 	.short	(.L_17 - .L_16)
.L_16:
        /*001c*/ 	.word	0x00000000
        /*0020*/ 	.short	0x0000
        /*0022*/ 	.short	0x0000
        /*0024*/ 	.byte	0x00, 0xf5, 0x21, 0x00


	//----- nvinfo : EIATTR_SPARSE_MMA_MASK
	.align		4
.L_17:
        /*0028*/ 	.byte	0x03, 0x50
        /*002a*/ 	.short	0x0000


	//----- nvinfo : EIATTR_MAXREG_COUNT
	.align		4
        /*002c*/ 	.byte	0x03, 0x1b
        /*002e*/ 	.short	0x00ff


	//----- nvinfo : EIATTR_NUM_BARRIERS
	.align		4
        /*0030*/ 	.byte	0x02, 0x4c
        /*0032*/ 	.byte	0x01
	.zero		1


	//----- nvinfo : EIATTR_MERCURY_ISA_VERSION
	.align		4
        /*0034*/ 	.byte	0x03, 0x5f
        /*0036*/ 	.short	0x0101


	//----- nvinfo : EIATTR_VRC_CTA_INIT_COUNT
	.align		4
        /*0038*/ 	.byte	0x02, 0x4a
	.zero		1
	.zero		1


	//----- nvinfo : EIATTR_EXIT_INSTR_OFFSETS
	.align		4
        /*003c*/ 	.byte	0x04, 0x1c
        /*003e*/ 	.short	(.L_19 - .L_18)


	//   ....[0]....
.L_18:
        /*0040*/ 	.word	0x00000250


	//----- nvinfo : EIATTR_CRS_STACK_SIZE
	.align		4
.L_19:
        /*0044*/ 	.byte	0x04, 0x1e
        /*0046*/ 	.short	(.L_21 - .L_20)
.L_20:
        /*0048*/ 	.word	0x00000000


	//----- nvinfo : EIATTR_CBANK_PARAM_SIZE
	.align		4
.L_21:
        /*004c*/ 	.byte	0x03, 0x19
        /*004e*/ 	.short	0x000c


	//----- nvinfo : EIATTR_PARAM_CBANK
	.align		4
        /*0050*/ 	.byte	0x04, 0x0a
        /*0052*/ 	.short	(.L_23 - .L_22)
	.align		4
.L_22:
        /*0054*/ 	.word	index@(.nv.constant0._Z12reduce_blockPii)
        /*0058*/ 	.short	0x0380
        /*005a*/ 	.short	0x000c


	//----- nvinfo : EIATTR_SW_WAR
	.align		4
.L_23:
        /*005c*/ 	.byte	0x04, 0x36
        /*005e*/ 	.short	(.L_25 - .L_24)
.L_24:
        /*0060*/ 	.word	0x00000008
.L_25:


//--------------------- .nv.info._Z13reduce_threadPi --------------------------
	.section	.nv.info._Z13reduce_threadPi,"",@"SHT_CUDA_INFO"
	.sectionflags	@""
	.align	4


	//----- nvinfo : EIATTR_CUDA_API_VERSION
	.align		4
        /*0000*/ 	.byte	0x04, 0x37
        /*0002*/ 	.short	(.L_27 - .L_26)
.L_26:
        /*0004*/ 	.word	0x00000082


	//----- nvinfo : EIATTR_KPARAM_INFO
	.align		4
.L_27:
        /*0008*/ 	.byte	0x04, 0x17
        /*000a*/ 	.short	(.L_29 - .L_28)
.L_28:
        /*000c*/ 	.word	0x00000000
        /*0010*/ 	.short	0x0000
        /*0012*/ 	.short	0x0000
        /*0014*/ 	.byte	0x00, 0xf5, 0x21, 0x00


	//----- nvinfo : EIATTR_SPARSE_MMA_MASK
	.align		4
.L_29:
        /*0018*/ 	.byte	0x03, 0x50
        /*001a*/ 	.short	0x0000


	//----- nvinfo : EIATTR_MAXREG_COUNT
	.align		4
        /*001c*/ 	.byte	0x03, 0x1b
        /*001e*/ 	.short	0x00ff


	//----- nvinfo : EIATTR_NUM_BARRIERS
	.align		4
        /*0020*/ 	.byte	0x02, 0x4c
        /*0022*/ 	.byte	0x01
	.zero		1


	//----- nvinfo : EIATTR_MERCURY_ISA_VERSION
	.align		4
        /*0024*/ 	.byte	0x03, 0x5f
        /*0026*/ 	.short	0x0101


	//----- nvinfo : EIATTR_VRC_CTA_INIT_COUNT
	.align		4
        /*0028*/ 	.byte	0x02, 0x4a
	.zero		1
	.zero		1


	//----- nvinfo : EIATTR_EXIT_INSTR_OFFSETS
	.align		4
        /*002c*/ 	.byte	0x04, 0x1c
        /*002e*/ 	.short	(.L_31 - .L_30)


	//   ....[0]....
.L_30:
        /*0030*/ 	.word	0x00000220


	//----- nvinfo : EIATTR_CRS_STACK_SIZE
	.align		4
.L_31:
        /*0034*/ 	.byte	0x04, 0x1e
        /*0036*/ 	.short	(.L_33 - .L_32)
.L_32:
        /*0038*/ 	.word	0x00000000


	//----- nvinfo : EIATTR_CBANK_PARAM_SIZE
	.align		4
.L_33:
        /*003c*/ 	.byte	0x03, 0x19
        /*003e*/ 	.short	0x0008


	//----- nvinfo : EIATTR_PARAM_CBANK
	.align		4
        /*0040*/ 	.byte	0x04, 0x0a
        /*0042*/ 	.short	(.L_35 - .L_34)
	.align		4
.L_34:
        /*0044*/ 	.word	index@(.nv.constant0._Z13reduce_threadPi)
        /*0048*/ 	.short	0x0380
        /*004a*/ 	.short	0x0008


	//----- nvinfo : EIATTR_SW_WAR
	.align		4
.L_35:
        /*004c*/ 	.byte	0x04, 0x36
        /*004e*/ 	.short	(.L_37 - .L_36)
.L_36:
        /*0050*/ 	.word	0x00000008
.L_37:


//--------------------- .nv.callgraph             --------------------------
	.section	.nv.callgraph,"",@"SHT_CUDA_CALLGRAPH"
	.align	4
	.sectionentsize	8
	.align		4
        /*0000*/ 	.word	0x00000000
	.align		4
        /*0004*/ 	.word	0xffffffff
	.align		4
        /*0008*/ 	.word	0x00000000
	.align		4
        /*000c*/ 	.word	0xfffffffe
	.align		4
        /*0010*/ 	.word	0x00000000
	.align		4
        /*0014*/ 	.word	0xfffffffd
	.align		4
        /*0018*/ 	.word	0x00000000
	.align		4
        /*001c*/ 	.word	0xfffffffc


//--------------------- .text._Z12reduce_blockPii --------------------------
	.section	.text._Z12reduce_blockPii,"ax",@progbits
	.align	128
        .global         _Z12reduce_blockPii
        .type           _Z12reduce_blockPii,@function
        .size           _Z12reduce_blockPii,(.L_x_10 - _Z12reduce_blockPii)
        .other          _Z12reduce_blockPii,@"STO_CUDA_ENTRY STV_DEFAULT"
_Z12reduce_blockPii:
.text._Z12reduce_blockPii:
[----:B------:R-:W-:Y:S01]  /*0000*/  LDC R1, c[0x0][0x37c] ;  /* 0x0000df00ff017b82 */ /* 0x000fe20000000800 */
[----:B------:R-:W0:Y:S07]  /*0010*/  S2R R7, SR_TID.X ;  /* 0x0000000000077919 */ /* 0x000e2e0000002100 */
[----:B------:R-:W1:Y:S01]  /*0020*/  LDC.64 R2, c[0x0][0x380] ;  /* 0x0000e000ff027b82 */ /* 0x000e620000000a00 */
[----:B------:R-:W0:Y:S01]  /*0030*/  LDCU UR4, c[0x0][0x388] ;  /* 0x00007100ff0477ac */ /* 0x000e220008000800 */
[----:B------:R-:W2:Y:S01]  /*0040*/  LDCU.64 UR6, c[0x0][0x358] ;  /* 0x00006b00ff0677ac */ /* 0x000ea20008000a00 */
[----:B0-----:R-:W-:-:S04]  /*0050*/  IMAD R5, R7, UR4, RZ ;  /* 0x0000000407057c24 */ /* 0x001fc8000f8e02ff */
[----:B-1----:R-:W-:-:S05]  /*0060*/  IMAD.WIDE R2, R5, 0x4, R2 ;  /* 0x0000000405027825 */ /* 0x002fca00078e0202 */
[----:B--2---:R-:W2:Y:S01]  /*0070*/  LDG.E R0, desc[UR6][R2.64] ;  /* 0x0000000602007981 */ /* 0x004ea2000c1e1900 */
[----:B------:R-:W0:Y:S01]  /*0080*/  S2UR UR5, SR_CgaCtaId ;  /* 0x00000000000579c3 */ /* 0x000e220000008800 */
[----:B------:R-:W-:Y:S02]  /*0090*/  UMOV UR4, 0x400 ;  /* 0x0000040000047882 */ /* 0x000fe40000000000 */
[----:B0-----:R-:W-:-:S06]  /*00a0*/  ULEA UR4, UR5, UR4, 0x18 ;  /* 0x0000000405047291 */ /* 0x001fcc000f8ec0ff */
[----:B------:R-:W-:-:S05]  /*00b0*/  LEA R5, R7, UR4, 0x2 ;  /* 0x0000000407057c11 */ /* 0x000fca000f8e10ff */
[----:B------:R-:W0:Y:S02]  /*00c0*/  LDCU UR4, c[0x0][0x360] ;  /* 0x00006c00ff0477ac */ /* 0x000e240008000800 */
[----:B0-----:R-:W-:Y:S01]  /*00d0*/  UISETP.GE.U32.AND UP0, UPT, UR4, 0x2, UPT ;  /* 0x000000020400788c */ /* 0x001fe2000bf06070 */
[----:B--2---:R0:W-:Y:S01]  /*00e0*/  STS [R5], R0 ;  /* 0x0000000005007388 */ /* 0x0041e20000000800 */
[----:B------:R-:W-:Y:S07]  /*00f0*/  BAR.SYNC.DEFER_BLOCKING 0x0 ;  /* 0x0000000000007b1d */ /* 0x000fee0000010000 */
[----:B------:R-:W-:Y:S05]  /*0100*/  BRA.U !UP0, `(.L_x_0) ;  /* 0x00000001083c7547 */ /* 0x000fea000b800000 */
[----:B0-----:R-:W-:-:S07]  /*0110*/  IMAD.U32 R0, RZ, RZ, UR4 ;  /* 0x00000004ff007e24 */ /* 0x001fce000f8e00ff */
.L_x_3:
[--C-:B------:R-:W-:Y:S01]  /*0120*/  IMAD.MOV.U32 R8, RZ, RZ, R0.reuse ;  /* 0x000000ffff087224 */ /* 0x100fe200078e0000 */
[----:B------:R-:W-:Y:S01]  /*0130*/  SHF.R.U32.HI R0, RZ, 0x1, R0 ;  /* 0x00000001ff007819 */ /* 0x000fe20000011600 */
[----:B------:R-:W-:Y:S03]  /*0140*/  BSSY.RECONVERGENT B0, `(.L_x_1) ;  /* 0x0000008000007945 */ /* 0x000fe60003800200 */
[----:B------:R-:W-:-:S13]  /*0150*/  ISETP.GE.U32.AND P0, PT, R7, R0, PT ;  /* 0x000000000700720c */ /* 0x000fda0003f06070 */
[----:B0-----:R-:W-:Y:S05]  /*0160*/  @P0 BRA `(.L_x_2) ;  /* 0x0000000000140947 */ /* 0x001fea0003800000 */
[----:B------:R-:W-:Y:S01]  /*0170*/  IMAD R6, R0, 0x4, R5 ;  /* 0x0000000400067824 */ /* 0x000fe200078e0205 */
[----:B------:R-:W-:Y:S05]  /*0180*/  LDS R4, [R5] ;  /* 0x0000000005047984 */ /* 0x000fea0000000800 */
[----:B------:R-:W0:Y:S02]  /*0190*/  LDS R6, [R6] ;  /* 0x0000000006067984 */ /* 0x000e240000000800 */
[----:B0-----:R-:W-:-:S13]  /*01a0*/  ISETP.GE.AND P0, PT, R4, R6, PT ;  /* 0x000000060400720c */ /* 0x001fda0003f06270 */
[----:B------:R0:W-:Y:S02]  /*01b0*/  @!P0 STS [R5], R6 ;  /* 0x0000000605008388 */ /* 0x0001e40000000800 */
.L_x_2:
[----:B------:R-:W-:Y:S05]  /*01c0*/  BSYNC.RECONVERGENT B0 ;  /* 0x0000000000007941 */ /* 0x000fea0003800200 */
.L_x_1:
[----:B------:R-:W-:Y:S01]  /*01d0*/  BAR.SYNC.DEFER_BLOCKING 0x0 ;  /* 0x0000000000007b1d */ /* 0x000fe20000010000 */
[----:B------:R-:W-:-:S13]  /*01e0*/  ISETP.GT.U32.AND P0, PT, R8, 0x3, PT ;  /* 0x000000030800780c */ /* 0x000fda0003f04070 */
[----:B------:R-:W-:Y:S05]  /*01f0*/  @P0 BRA `(.L_x_3) ;  /* 0xfffffffc00c80947 */ /* 0x000fea000383ffff */
.L_x_0:
[----:B------:R-:W1:Y:S01]  /*0200*/  S2UR UR5, SR_CgaCtaId ;  /* 0x00000000000579c3 */ /* 0x000e620000008800 */
[----:B------:R-:W-:Y:S02]  /*0210*/  UMOV UR4, 0x400 ;  /* 0x0000040000047882 */ /* 0x000fe40000000000 */
[----:B-1----:R-:W-:-:S09]  /*0220*/  ULEA UR4, UR5, UR4, 0x18 ;  /* 0x0000000405047291 */ /* 0x002fd2000f8ec0ff */
[----:B0-----:R-:W0:Y:S04]  /*0230*/  LDS R5, [UR4] ;  /* 0x00000004ff057984 */ /* 0x001e280008000800 */
[----:B0-----:R-:W-:Y:S01]  /*0240*/  STG.E desc[UR6][R2.64], R5 ;  /* 0x0000000502007986 */ /* 0x001fe2000c101906 */
[----:B------:R-:W-:Y:S05]  /*0250*/  EXIT ;  /* 0x000000000000794d */ /* 0x000fea0003800000 */
.L_x_4:
[----:B------:R-:W-:-:S00]  /*0260*/  BRA `(.L_x_4) ;  /* 0xfffffffc00fc7947 */ /* 0x000fc0000383ffff */
[----:B------:R-:W-:-:S00]  /*0270*/  NOP ;  /* 0x0000000000007918 */ /* 0x000fc00000000000 */
        /* <DEDUP_REMOVED lines=8> */
.L_x_10:


//--------------------- .text._Z13reduce_threadPi --------------------------
	.section	.text._Z13reduce_threadPi,"ax",@progbits
	.align	128
        .global         _Z13reduce_threadPi
        .type           _Z13reduce_threadPi,@function
        .size           _Z13reduce_threadPi,(.L_x_11 - _Z13reduce_threadPi)
        .other          _Z13reduce_threadPi,@"STO_CUDA_ENTRY STV_DEFAULT"
_Z13reduce_threadPi:
.text._Z13reduce_threadPi:
[----:B------:R-:W-:Y:S01]  /*0000*/  LDC R1, c[0x0][0x37c] ;  /* 0x0000df00ff017b82 */ /* 0x000fe20000000800 */
[----:B------:R-:W0:Y:S07]  /*0010*/  S2R R7, SR_TID.X ;  /* 0x0000000000077919 */ /* 0x000e2e0000002100 */
[----:B------:R-:W0:Y:S01]  /*0020*/  S2UR UR4, SR_CTAID.X ;  /* 0x00000000000479c3 */ /* 0x000e220000002500 */
[----:B------:R-:W1:Y:S07]  /*0030*/  LDCU.64 UR6, c[0x0][0x358] ;  /* 0x00006b00ff0677ac */ /* 0x000e6e0008000a00 */
[----:B------:R-:W0:Y:S08]  /*0040*/  LDC R4, c[0x0][0x360] ;  /* 0x0000d800ff047b82 */ /* 0x000e300000000800 */
[----:B------:R-:W2:Y:S01]  /*0050*/  LDC.64 R2, c[0x0][0x380] ;  /* 0x0000e000ff027b82 */ /* 0x000ea20000000a00 */
[----:B0-----:R-:W-:-:S04]  /*0060*/  IMAD R5, R4, UR4, R7 ;  /* 0x0000000404057c24 */ /* 0x001fc8000f8e0207 */
[----:B--2---:R-:W-:-:S05]  /*0070*/  IMAD.WIDE R2, R5, 0x4, R2 ;  /* 0x0000000405027825 */ /* 0x004fca00078e0202 */
[----:B-1----:R-:W2:Y:S01]  /*0080*/  LDG.E R0, desc[UR6][R2.64] ;  /* 0x0000000602007981 */ /* 0x002ea2000c1e1900 */
[----:B------:R-:W0:Y:S01]  /*0090*/  S2UR UR5, SR_CgaCtaId ;  /* 0x00000000000579c3 */ /* 0x000e220000008800 */
[----:B------:R-:W-:Y:S01]  /*00a0*/  UMOV UR4, 0x400 ;  /* 0x0000040000047882 */ /* 0x000fe20000000000 */
[----:B------:R-:W-:Y:S01]  /*00b0*/  ISETP.GE.U32.AND P0, PT, R4, 0x2, PT ;  /* 0x000000020400780c */ /* 0x000fe20003f06070 */
[----:B0-----:R-:W-:-:S06]  /*00c0*/  ULEA UR4, UR5, UR4, 0x18 ;  /* 0x0000000405047291 */ /* 0x001fcc000f8ec0ff */
[----:B------:R-:W-:-:S05]  /*00d0*/  LEA R5, R7, UR4, 0x2 ;  /* 0x0000000407057c11 */ /* 0x000fca000f8e10ff */
[----:B--2---:R0:W-:Y:S01]  /*00e0*/  STS [R5], R0 ;  /* 0x0000000005007388 */ /* 0x0041e20000000800 */
[----:B------:R-:W-:Y:S06]  /*00f0*/  BAR.SYNC.DEFER_BLOCKING 0x0 ;  /* 0x0000000000007b1d */ /* 0x000fec0000010000 */
[----:B------:R-:W-:Y:S05]  /*0100*/  @!P0 BRA `(.L_x_5) ;  /* 0x00000000003c8947 */ /* 0x000fea0003800000 */
[----:B0-----:R-:W-:-:S07]  /*0110*/  IMAD.MOV.U32 R0, RZ, RZ, R4 ;  /* 0x000000ffff007224 */ /* 0x001fce00078e0004 */
.L_x_8:
        /* <DEDUP_REMOVED lines=10> */
.L_x_7:
[----:B------:R-:W-:Y:S05]  /*01c0*/  BSYNC.RECONVERGENT B0 ;  /* 0x0000000000007941 */ /* 0x000fea0003800200 */
.L_x_6:
[----:B------:R-:W-:Y:S01]  /*01d0*/  BAR.SYNC.DEFER_BLOCKING 0x0 ;  /* 0x0000000000007b1d */ /* 0x000fe20000010000 */
[----:B------:R-:W-:-:S13]  /*01e0*/  ISETP.GT.U32.AND P0, PT, R8, 0x3, PT ;  /* 0x000000030800780c */ /* 0x000fda0003f04070 */
[----:B------:R-:W-:Y:S05]  /*01f0*/  @P0 BRA `(.L_x_8) ;  /* 0xfffffffc00c80947 */ /* 0x000fea000383ffff */
.L_x_5:
[----:B0-----:R-:W0:Y:S04]  /*0200*/  LDS R5, [R5] ;  /* 0x0000000005057984 */ /* 0x001e280000000800 */
[----:B0-----:R-:W-:Y:S01]  /*0210*/  STG.E desc[UR6][R2.64], R5 ;  /* 0x0000000502007986 */ /* 0x001fe2000c101906 */
[----:B------:R-:W-:Y:S05]  /*0220*/  EXIT ;  /* 0x000000000000794d */ /* 0x000fea0003800000 */
.L_x_9:
        /* <DEDUP_REMOVED lines=13> */
.L_x_11:


//--------------------- .nv.shared._Z12reduce_blockPii --------------------------
	.section	.nv.shared._Z12reduce_blockPii,"aw",@nobits
	.sectionflags	@""
	.align	16
	.zero		1024


//--------------------- .nv.shared.reserved.0     --------------------------
	.section	.nv.shared.reserved.0,"aw",@nobits
	.weak		__nv_reservedSMEM_offset_0_alias
	.size		__nv_reservedSMEM_offset_0_alias, 0, 64
	.other		__nv_reservedSMEM_offset_0_alias,@"STO_CUDA_RESERVED_SHARED STV_DEFAULT"
__nv_reservedSMEM_offset_0_alias:
	.zero		0
	.zero		64


//--------------------- .nv.shared._Z13reduce_threadPi --------------------------
	.section	.nv.shared._Z13reduce_threadPi,"aw",@nobits
	.sectionflags	@""
	.align	16
	.zero		1024


//--------------------- .nv.constant0._Z12reduce_blockPii --------------------------
	.section	.nv.constant0._Z12reduce_blockPii,"a",@progbits
	.sectionflags	@""
	.align	4
.nv.constant0._Z12reduce_blockPii:
	.zero		908


//--------------------- .nv.constant0._Z13reduce_threadPi --------------------------
	.section	.nv.constant0._Z13reduce_threadPi,"a",@progbits
	.sectionflags	@""
	.align	4
.nv.constant0._Z13reduce_threadPi:
	.zero		904


//--------------------- SYMBOLS --------------------------

	.type		.nv.reservedSmem.offset0,@object
	.size		.nv.reservedSmem.offset0,0x4
	.type		.nv.reservedSmem.cap,@object
	.size		.nv.reservedSmem.cap,0x4
